//
// Generated by NVIDIA NVVM Compiler
//
// Compiler Build ID: CL-36424714
// Cuda compilation tools, release 13.0, V13.0.88
// Based on NVVM 20.0.0
//

.version 9.0
.target sm_100
.address_size 64

	// .globl	_Z9HL_kernelPKhmmPh

.visible .entry _Z9HL_kernelPKhmmPh(
	.param .u64 .ptr .align 1 _Z9HL_kernelPKhmmPh_param_0,
	.param .u64 _Z9HL_kernelPKhmmPh_param_1,
	.param .u64 _Z9HL_kernelPKhmmPh_param_2,
	.param .u64 .ptr .align 1 _Z9HL_kernelPKhmmPh_param_3
)
{
	.reg .pred 	%p<18>;
	.reg .b16 	%rs<4>;
	.reg .b32 	%r<36>;
	.reg .b64 	%rd<75>;

	ld.param.u64 	%rd30, [_Z9HL_kernelPKhmmPh_param_0];
	ld.param.u64 	%rd27, [_Z9HL_kernelPKhmmPh_param_1];
	ld.param.u64 	%rd28, [_Z9HL_kernelPKhmmPh_param_2];
	cvta.to.global.u64 	%rd1, %rd30;
	mov.u32 	%r2, %ctaid.x;
	mov.u32 	%r1, %ntid.x;
	mov.u32 	%r3, %tid.x;
	mad.lo.s32 	%r4, %r2, %r1, %r3;
	cvt.u64.u32 	%rd69, %r4;
	mul.lo.s64 	%rd3, %rd28, %rd27;
	setp.le.u64 	%p3, %rd3, %rd69;
	@%p3 bra 	$L__BB0_20;
	add.s64 	%rd4, %rd27, -1;
	mov.u32 	%r5, %nctaid.x;
	mul.lo.s32 	%r6, %r1, %r5;
	cvt.u64.u32 	%rd5, %r6;
	cvt.u32.u64 	%r7, %rd27;
	cvt.u32.u64 	%r12, %rd28;
$L__BB0_2:
	or.b64  	%rd31, %rd69, %rd27;
	and.b64  	%rd32, %rd31, -4294967296;
	setp.ne.s64 	%p4, %rd32, 0;
	@%p4 bra 	$L__BB0_4;
	cvt.u32.u64 	%r8, %rd69;
	div.u32 	%r9, %r8, %r7;
	mul.lo.s32 	%r10, %r9, %r7;
	sub.s32 	%r11, %r8, %r10;
	cvt.u64.u32 	%rd70, %r9;
	cvt.u64.u32 	%rd71, %r11;
	bra.uni 	$L__BB0_5;
$L__BB0_4:
	div.u64 	%rd70, %rd69, %rd27;
	mul.lo.s64 	%rd33, %rd70, %rd27;
	sub.s64 	%rd71, %rd69, %rd33;
$L__BB0_5:
	add.s64 	%rd34, %rd28, %rd70;
	add.s64 	%rd13, %rd34, -1;
	or.b64  	%rd35, %rd13, %rd28;
	and.b64  	%rd36, %rd35, -4294967296;
	setp.ne.s64 	%p5, %rd36, 0;
	@%p5 bra 	$L__BB0_7;
	cvt.u32.u64 	%r13, %rd13;
	rem.u32 	%r14, %r13, %r12;
	cvt.u64.u32 	%rd72, %r14;
	bra.uni 	$L__BB0_8;
$L__BB0_7:
	rem.u64 	%rd72, %rd13, %rd28;
$L__BB0_8:
	mul.lo.s64 	%rd17, %rd70, %rd27;
	add.s64 	%rd18, %rd70, 1;
	or.b64  	%rd37, %rd18, %rd28;
	and.b64  	%rd38, %rd37, -4294967296;
	setp.ne.s64 	%p6, %rd38, 0;
	@%p6 bra 	$L__BB0_10;
	cvt.u32.u64 	%r16, %rd18;
	rem.u32 	%r17, %r16, %r12;
	cvt.u64.u32 	%rd73, %r17;
	bra.uni 	$L__BB0_11;
$L__BB0_10:
	rem.u64 	%rd73, %rd18, %rd28;
$L__BB0_11:
	add.s64 	%rd22, %rd4, %rd71;
	or.b64  	%rd39, %rd22, %rd27;
	and.b64  	%rd40, %rd39, -4294967296;
	setp.ne.s64 	%p7, %rd40, 0;
	@%p7 bra 	$L__BB0_13;
	cvt.u32.u64 	%r19, %rd22;
	rem.u32 	%r20, %r19, %r7;
	cvt.u64.u32 	%rd74, %r20;
	bra.uni 	$L__BB0_14;
$L__BB0_13:
	rem.u64 	%rd74, %rd22, %rd27;
$L__BB0_14:
	mul.lo.s64 	%rd41, %rd73, %rd27;
	mul.lo.s64 	%rd42, %rd72, %rd27;
	add.s64 	%rd43, %rd71, 1;
	setp.eq.s64 	%p9, %rd43, %rd27;
	selp.b64 	%rd44, 0, %rd43, %p9;
	add.s64 	%rd45, %rd74, %rd42;
	add.s64 	%rd46, %rd1, %rd45;
	ld.global.u8 	%r22, [%rd46];
	add.s64 	%rd47, %rd42, %rd71;
	add.s64 	%rd48, %rd1, %rd47;
	ld.global.u8 	%r23, [%rd48];
	add.s32 	%r24, %r23, %r22;
	add.s64 	%rd49, %rd44, %rd42;
	add.s64 	%rd50, %rd1, %rd49;
	ld.global.u8 	%r25, [%rd50];
	add.s32 	%r26, %r24, %r25;
	add.s64 	%rd51, %rd74, %rd17;
	add.s64 	%rd52, %rd1, %rd51;
	ld.global.u8 	%r27, [%rd52];
	add.s32 	%r28, %r26, %r27;
	add.s64 	%rd53, %rd44, %rd17;
	add.s64 	%rd54, %rd1, %rd53;
	ld.global.u8 	%r29, [%rd54];
	add.s32 	%r30, %r28, %r29;
	add.s64 	%rd55, %rd74, %rd41;
	add.s64 	%rd56, %rd1, %rd55;
	ld.global.u8 	%r31, [%rd56];
	add.s32 	%r32, %r30, %r31;
	add.s64 	%rd57, %rd41, %rd71;
	add.s64 	%rd58, %rd1, %rd57;
	ld.global.u8 	%r33, [%rd58];
	add.s32 	%r34, %r32, %r33;
	add.s64 	%rd59, %rd41, %rd44;
	add.s64 	%rd60, %rd1, %rd59;
	ld.global.u8 	%r35, [%rd60];
	add.s32 	%r21, %r34, %r35;
	mov.pred 	%p17, -1;
	setp.eq.s32 	%p10, %r21, 2;
	@%p10 bra 	$L__BB0_21;
	setp.eq.s32 	%p11, %r21, 3;
	@%p11 bra 	$L__BB0_19;
	setp.ne.s32 	%p12, %r21, 6;
	@%p12 bra 	$L__BB0_18;
	add.s64 	%rd63, %rd17, %rd71;
	add.s64 	%rd64, %rd1, %rd63;
	ld.global.u8 	%rs2, [%rd64];
	setp.eq.s16 	%p14, %rs2, 0;
	@%p14 bra 	$L__BB0_19;
$L__BB0_18:
	mov.pred 	%p17, 0;
$L__BB0_19:
	ld.param.u64 	%rd68, [_Z9HL_kernelPKhmmPh_param_3];
	selp.u16 	%rs3, 1, 0, %p17;
	add.s64 	%rd65, %rd17, %rd71;
	cvta.to.global.u64 	%rd66, %rd68;
	add.s64 	%rd67, %rd66, %rd65;
	st.global.u8 	[%rd67], %rs3;
	add.s64 	%rd69, %rd69, %rd5;
	setp.lt.u64 	%p16, %rd69, %rd3;
	@%p16 bra 	$L__BB0_2;
$L__BB0_20:
	ret;
$L__BB0_21:
	add.s64 	%rd61, %rd17, %rd71;
	add.s64 	%rd62, %rd1, %rd61;
	ld.global.u8 	%rs1, [%rd62];
	setp.ne.s16 	%p17, %rs1, 0;
	bra.uni 	$L__BB0_19;

}


// ===== COMPILED SASS (sm_100) =====

	.target	sm_100

	.elftype	@"ET_EXEC"


//--------------------- .note.nv.tkinfo           --------------------------
	.section	.note.nv.tkinfo,"",@"SHT_NOTE"
	.sectionflags	@"SHF_NOTE_NV_TKINFO"
	.tkinfo
        /*0018*/ 	.word	0x00000002
        /*0030*/ 	.string	""
        /*0030*/ 	.string	"ptxas"
        /*0030*/ 	.string	"Cuda compilation tools, release 13.0, V13.0.88"
        /*0030*/ 	.string	"Build cuda_13.0.r13.0/compiler.36424714_0"
        /*0030*/ 	.string	"-arch sm_100 -m 64 "



//--------------------- .note.nv.cuinfo           --------------------------
	.section	.note.nv.cuinfo,"",@"SHT_NOTE"
	.sectionflags	@"SHF_NOTE_NV_CUINFO"
        /*0018*/ 	.short	0x0002
        /*001a*/ 	.short	0x0064
        /*001c*/ 	.short	0x0082
	.zero		2


//--------------------- .nv.info                  --------------------------
	.section	.nv.info,"",@"SHT_CUDA_INFO"
	.align	4


	//----- nvinfo : EIATTR_REGCOUNT
	.align		4
        /*0000*/ 	.byte	0x04, 0x2f
        /*0002*/ 	.short	(.L_1 - .L_0)
	.align		4
.L_0:
        /*0004*/ 	.word	index@(_Z9HL_kernelPKhmmPh)
        /*0008*/ 	.word	0x00000020


	//----- nvinfo : EIATTR_FRAME_SIZE
	.align		4
.L_1:
        /*000c*/ 	.byte	0x04, 0x11
        /*000e*/ 	.short	(.L_3 - .L_2)
	.align		4
.L_2:
        /*0010*/ 	.word	index@($__internal_1_$__cuda_sm20_rem_u64)
        /*0014*/ 	.word	0x00000000


	//----- nvinfo : EIATTR_FRAME_SIZE
	.align		4
.L_3:
        /*0018*/ 	.byte	0x04, 0x11
        /*001a*/ 	.short	(.L_5 - .L_4)
	.align		4
.L_4:
        /*001c*/ 	.word	index@($__internal_0_$__cuda_sm20_div_u64)
        /*0020*/ 	.word	0x00000000


	//----- nvinfo : EIATTR_FRAME_SIZE
	.align		4
.L_5:
        /*0024*/ 	.byte	0x04, 0x11
        /*0026*/ 	.short	(.L_7 - .L_6)
	.align		4
.L_6:
        /*0028*/ 	.word	index@(_Z9HL_kernelPKhmmPh)
        /*002c*/ 	.word	0x00000000


	//----- nvinfo : EIATTR_MIN_STACK_SIZE
	.align		4
.L_7:
        /*0030*/ 	.byte	0x04, 0x12
        /*0032*/ 	.short	(.L_9 - .L_8)
	.align		4
.L_8:
        /*0034*/ 	.word	index@(_Z9HL_kernelPKhmmPh)
        /*0038*/ 	.word	0x00000000
.L_9:


//--------------------- .nv.compat                --------------------------
	.section	.nv.compat,"",@"SHT_CUDA_COMPAT_INFO"
	.align	4
        /*0000*/ 	.byte	0x02, 0x09, 0x00, 0x00, 0x02, 0x02, 0x01, 0x00, 0x02, 0x05, 0x05, 0x00, 0x03, 0x07, 0x01, 0x01
        /*0010*/ 	.byte	0x02, 0x03, 0x00, 0x00, 0x02, 0x06, 0x01, 0x00, 0x04, 0x0b, 0x08, 0x00, 0x09, 0x00, 0x00, 0x00
        /*0020*/ 	.byte	0x00, 0x00, 0x00, 0x00


//--------------------- .nv.info._Z9HL_kernelPKhmmPh --------------------------
	.section	.nv.info._Z9HL_kernelPKhmmPh,"",@"SHT_CUDA_INFO"
	.sectionflags	@""
	.align	4


	//----- nvinfo : EIATTR_CUDA_API_VERSION
	.align		4
        /*0000*/ 	.byte	0x04, 0x37
        /*0002*/ 	.short	(.L_11 - .L_10)
.L_10:
        /*0004*/ 	.word	0x00000082


	//----- nvinfo : EIATTR_KPARAM_INFO
	.align		4
.L_11:
        /*0008*/ 	.byte	0x04, 0x17
        /*000a*/ 	.short	(.L_13 - .L_12)
.L_12:
        /*000c*/ 	.word	0x00000000
        /*0010*/ 	.short	0x0003
        /*0012*/ 	.short	0x0018
        /*0014*/ 	.byte	0x00, 0xf5, 0x21, 0x00


	//----- nvinfo : EIATTR_KPARAM_INFO
	.align		4
.L_13:
        /*0018*/ 	.byte	0x04, 0x17
        /*001a*/ 	.short	(.L_15 - .L_14)
.L_14:
        /*001c*/ 	.word	0x00000000
        /*0020*/ 	.short	0x0002
        /*0022*/ 	.short	0x0010
        /*0024*/ 	.byte	0x00, 0xf0, 0x21, 0x00


	//----- nvinfo : EIATTR_KPARAM_INFO
	.align		4
.L_15:
        /*0028*/ 	.byte	0x04, 0x17
        /*002a*/ 	.short	(.L_17 - .L_16)
.L_16:
        /*002c*/ 	.word	0x00000000
        /*0030*/ 	.short	0x0001
        /*0032*/ 	.short	0x0008
        /*0034*/ 	.byte	0x00, 0xf0, 0x21, 0x00


	//----- nvinfo : EIATTR_KPARAM_INFO
	.align		4
.L_17:
        /*0038*/ 	.byte	0x04, 0x17
        /*003a*/ 	.short	(.L_19 - .L_18)
.L_18:
        /*003c*/ 	.word	0x00000000
        /*0040*/ 	.short	0x0000
        /*0042*/ 	.short	0x0000
        /*0044*/ 	.byte	0x00, 0xf5, 0x21, 0x00


	//----- nvinfo : EIATTR_SPARSE_MMA_MASK
	.align		4
.L_19:
        /*0048*/ 	.byte	0x03, 0x50
        /*004a*/ 	.short	0x0000


	//----- nvinfo : EIATTR_MAXREG_COUNT
	.align		4
        /*004c*/ 	.byte	0x03, 0x1b
        /*004e*/ 	.short	0x00ff


	//----- nvinfo : EIATTR_MERCURY_ISA_VERSION
	.align		4
        /*0050*/ 	.byte	0x03, 0x5f
        /*0052*/ 	.short	0x0101


	//----- nvinfo : EIATTR_VRC_CTA_INIT_COUNT
	.align		4
        /*0054*/ 	.byte	0x02, 0x4a
	.zero		1
	.zero		1


	//----- nvinfo : EIATTR_EXIT_INSTR_OFFSETS
	.align		4
        /*0058*/ 	.byte	0x04, 0x1c
        /*005a*/ 	.short	(.L_21 - .L_20)


	//   ....[0]....
.L_20:
        /*005c*/ 	.word	0x000000e0


	//   ....[1]....
        /*0060*/ 	.word	0x00000fe0


	//----- nvinfo : EIATTR_CRS_STACK_SIZE
	.align		4
.L_21:
        /*0064*/ 	.byte	0x04, 0x1e
        /*0066*/ 	.short	(.L_23 - .L_22)
.L_22:
        /*0068*/ 	.word	0x00000000


	//----- nvinfo : EIATTR_CBANK_PARAM_SIZE
	.align		4
.L_23:
        /*006c*/ 	.byte	0x03, 0x19
        /*006e*/ 	.short	0x0020


	//----- nvinfo : EIATTR_PARAM_CBANK
	.align		4
        /*0070*/ 	.byte	0x04, 0x0a
        /*0072*/ 	.short	(.L_25 - .L_24)
	.align		4
.L_24:
        /*0074*/ 	.word	index@(.nv.constant0._Z9HL_kernelPKhmmPh)
        /*0078*/ 	.short	0x0380
        /*007a*/ 	.short	0x0020


	//----- nvinfo : EIATTR_SW_WAR
	.align		4
.L_25:
        /*007c*/ 	.byte	0x04, 0x36
        /*007e*/ 	.short	(.L_27 - .L_26)
.L_26:
        /*0080*/ 	.word	0x00000008
.L_27:


//--------------------- .nv.callgraph             --------------------------
	.section	.nv.callgraph,"",@"SHT_CUDA_CALLGRAPH"
	.align	4
	.sectionentsize	8
	.align		4
        /*0000*/ 	.word	0x00000000
	.align		4
        /*0004*/ 	.word	0xffffffff
	.align		4
        /*0008*/ 	.word	0x00000000
	.align		4
        /*000c*/ 	.word	0xfffffffe
	.align		4
        /*0010*/ 	.word	0x00000000
	.align		4
        /*0014*/ 	.word	0xfffffffd
	.align		4
        /*0018*/ 	.word	0x00000000
	.align		4
        /*001c*/ 	.word	0xfffffffc


//--------------------- .text._Z9HL_kernelPKhmmPh --------------------------
	.section	.text._Z9HL_kernelPKhmmPh,"ax",@progbits
	.align	128
        .global         _Z9HL_kernelPKhmmPh
        .type           _Z9HL_kernelPKhmmPh,@function
        .size           _Z9HL_kernelPKhmmPh,(.L_x_20 - _Z9HL_kernelPKhmmPh)
        .other          _Z9HL_kernelPKhmmPh,@"STO_CUDA_ENTRY STV_DEFAULT"
_Z9HL_kernelPKhmmPh:
.text._Z9HL_kernelPKhmmPh:
[----:B------:R-:W-:Y:S01]  /*0000*/  LDC R1, c[0x0][0x37c] ;  /* 0x0000df00ff017b82 */ /* 0x000fe20000000800 */
[----:B------:R-:W0:Y:S01]  /*0010*/  S2R R0, SR_TID.X ;  /* 0x0000000000007919 */ /* 0x000e220000002100 */
[----:B------:R-:W1:Y:S06]  /*0020*/  LDCU.64 UR8, c[0x0][0x390] ;  /* 0x00007200ff0877ac */ /* 0x000e6c0008000a00 */
[----:B------:R-:W0:Y:S01]  /*0030*/  S2UR UR7, SR_CTAID.X ;  /* 0x00000000000779c3 */ /* 0x000e220000002500 */
[----:B------:R-:W1:Y:S07]  /*0040*/  LDCU.64 UR10, c[0x0][0x388] ;  /* 0x00007100ff0a77ac */ /* 0x000e6e0008000a00 */
[----:B------:R-:W0:Y:S01]  /*0050*/  LDC R5, c[0x0][0x360] ;  /* 0x0000d800ff057b82 */ /* 0x000e220000000800 */
[----:B-1----:R-:W-:-:S02]  /*0060*/  UIMAD UR6, UR9, UR10, URZ ;  /* 0x0000000a090672a4 */ /* 0x002fc4000f8e02ff */
[----:B------:R-:W-:Y:S02]  /*0070*/  UIMAD.WIDE.U32 UR4, UR8, UR10, URZ ;  /* 0x0000000a080472a5 */ /* 0x000fe4000f8e00ff */
[----:B------:R-:W-:-:S04]  /*0080*/  UIMAD UR6, UR8, UR11, UR6 ;  /* 0x0000000b080672a4 */ /* 0x000fc8000f8e0206 */
[----:B------:R-:W-:Y:S01]  /*0090*/  UIADD3 UR6, UPT, UPT, UR5, UR6, URZ ;  /* 0x0000000605067290 */ /* 0x000fe2000fffe0ff */
[----:B0-----:R-:W-:-:S05]  /*00a0*/  IMAD R0, R5, UR7, R0 ;  /* 0x0000000705007c24 */ /* 0x001fca000f8e0200 */
[----:B------:R-:W-:Y:S01]  /*00b0*/  IMAD.U32 R2, RZ, RZ, UR6 ;  /* 0x00000006ff027e24 */ /* 0x000fe2000f8e00ff */
[----:B------:R-:W-:-:S04]  /*00c0*/  ISETP.LT.U32.AND P0, PT, R0, UR4, PT ;  /* 0x0000000400007c0c */ /* 0x000fc8000bf01070 */
[----:B------:R-:W-:-:S13]  /*00d0*/  ISETP.GT.U32.AND.EX P0, PT, R2, RZ, PT, P0 ;  /* 0x000000ff0200720c */ /* 0x000fda0003f04100 */
[----:B------:R-:W-:Y:S05]  /*00e0*/  @!P0 EXIT ;  /* 0x000000000000894d */ /* 0x000fea0003800000 */
[----:B------:R-:W0:Y:S01]  /*00f0*/  LDC.64 R10, c[0x0][0x380] ;  /* 0x0000e000ff0a7b82 */ /* 0x000e220000000a00 */
[----:B------:R-:W1:Y:S01]  /*0100*/  LDCU UR7, c[0x0][0x370] ;  /* 0x00006e00ff0777ac */ /* 0x000e620008000800 */
[----:B------:R-:W-:Y:S01]  /*0110*/  BSSY.RECONVERGENT B0, `(.L_x_0) ;  /* 0x00000ec000007945 */ /* 0x000fe20003800200 */
[----:B------:R-:W-:Y:S01]  /*0120*/  IMAD.MOV.U32 R3, RZ, RZ, RZ ;  /* 0x000000ffff037224 */ /* 0x000fe200078e00ff */
[----:B------:R-:W2:Y:S04]  /*0130*/  LDCU.64 UR8, c[0x0][0x358] ;  /* 0x00006b00ff0877ac */ /* 0x000ea80008000a00 */
[----:B------:R-:W3:Y:S01]  /*0140*/  LDC.64 R12, c[0x0][0x388] ;  /* 0x0000e200ff0c7b82 */ /* 0x000ee20000000a00 */
[----:B------:R-:W4:Y:S01]  /*0150*/  LDCU UR14, c[0x0][0x38c] ;  /* 0x00007180ff0e77ac */ /* 0x000f220008000800 */
[----:B------:R-:W0:Y:S01]  /*0160*/  LDCU UR15, c[0x0][0x388] ;  /* 0x00007100ff0f77ac */ /* 0x000e220008000800 */
[----:B------:R-:W0:Y:S01]  /*0170*/  LDCU UR18, c[0x0][0x394] ;  /* 0x00007280ff1277ac */ /* 0x000e220008000800 */
[----:B-1----:R-:W-:Y:S01]  /*0180*/  IMAD R5, R5, UR7, RZ ;  /* 0x0000000705057c24 */ /* 0x002fe2000f8e02ff */
[----:B------:R-:W1:Y:S01]  /*0190*/  LDCU UR19, c[0x0][0x390] ;  /* 0x00007200ff1377ac */ /* 0x000e620008000800 */
[----:B------:R-:W0:Y:S01]  /*01a0*/  LDCU.64 UR16, c[0x0][0x388] ;  /* 0x00007100ff1077ac */ /* 0x000e220008000a00 */
[----:B--2---:R-:W0:Y:S04]  /*01b0*/  LDCU.64 UR10, c[0x0][0x398] ;  /* 0x00007300ff0a77ac */ /* 0x004e280008000a00 */
.L_x_17:
[----:B----4-:R-:W-:Y:S01]  /*01c0*/  LOP3.LUT R2, R3, UR14, RZ, 0xfc, !PT ;  /* 0x0000000e03027c12 */ /* 0x010fe2000f8efcff */
[----:B------:R-:W-:Y:S03]  /*01d0*/  BSSY.RECONVERGENT B1, `(.L_x_1) ;  /* 0x0000024000017945 */ /* 0x000fe60003800200 */
[----:B------:R-:W-:-:S13]  /*01e0*/  ISETP.NE.U32.AND P0, PT, R2, RZ, PT ;  /* 0x000000ff0200720c */ /* 0x000fda0003f05070 */
[----:B------:R-:W-:Y:S05]  /*01f0*/  @P0 BRA `(.L_x_2) ;  /* 0x00000000005c0947 */ /* 0x000fea0003800000 */
[----:B0-----:R-:W0:Y:S01]  /*0200*/  I2F.U32.RP R2, UR15 ;  /* 0x0000000f00027d06 */ /* 0x001e220008209000 */
[----:B------:R-:W-:Y:S01]  /*0210*/  ISETP.NE.U32.AND P2, PT, RZ, UR15, PT ;  /* 0x0000000fff007c0c */ /* 0x000fe2000bf45070 */
[----:B------:R-:W-:-:S06]  /*0220*/  HFMA2 R15, -RZ, RZ, 0, 0 ;  /* 0x00000000ff0f7431 */ /* 0x000fcc00000001ff */
[----:B0-----:R-:W0:Y:S02]  /*0230*/  MUFU.RCP R2, R2 ;  /* 0x0000000200027308 */ /* 0x001e240000001000 */
[----:B0-----:R-:W-:Y:S02]  /*0240*/  VIADD R6, R2, 0xffffffe ;  /* 0x0ffffffe02067836 */ /* 0x001fe40000000000 */
[----:B------:R-:W-:-:S04]  /*0250*/  IMAD.MOV.U32 R2, RZ, RZ, RZ ;  /* 0x000000ffff027224 */ /* 0x000fc800078e00ff */
[----:B------:R0:W2:Y:S02]  /*0260*/  F2I.FTZ.U32.TRUNC.NTZ R7, R6 ;  /* 0x0000000600077305 */ /* 0x0000a4000021f000 */
[----:B0-----:R-:W-:Y:S01]  /*0270*/  IMAD.MOV.U32 R6, RZ, RZ, RZ ;  /* 0x000000ffff067224 */ /* 0x001fe200078e00ff */
[----:B--2---:R-:W-:-:S05]  /*0280*/  IADD3 R9, PT, PT, RZ, -R7, RZ ;  /* 0x80000007ff097210 */ /* 0x004fca0007ffe0ff */
[----:B------:R-:W-:-:S04]  /*0290*/  IMAD R9, R9, UR15, RZ ;  /* 0x0000000f09097c24 */ /* 0x000fc8000f8e02ff */
[----:B------:R-:W-:-:S06]  /*02a0*/  IMAD.HI.U32 R7, R7, R9, R6 ;  /* 0x0000000907077227 */ /* 0x000fcc00078e0006 */
[----:B------:R-:W-:-:S04]  /*02b0*/  IMAD.HI.U32 R14, R7, R0, RZ ;  /* 0x00000000070e7227 */ /* 0x000fc800078e00ff */
[----:B------:R-:W-:-:S04]  /*02c0*/  IMAD.MOV R7, RZ, RZ, -R14 ;  /* 0x000000ffff077224 */ /* 0x000fc800078e0a0e */
[----:B------:R-:W-:-:S05]  /*02d0*/  IMAD R4, R7, UR15, R0 ;  /* 0x0000000f07047c24 */ /* 0x000fca000f8e0200 */
[----:B------:R-:W-:-:S13]  /*02e0*/  ISETP.GE.U32.AND P0, PT, R4, UR15, PT ;  /* 0x0000000f04007c0c */ /* 0x000fda000bf06070 */
[----:B------:R-:W-:Y:S01]  /*02f0*/  @P0 VIADD R4, R4, -UR15 ;  /* 0x8000000f04040c36 */ /* 0x000fe20008000000 */
[----:B------:R-:W-:-:S04]  /*0300*/  @P0 IADD3 R14, PT, PT, R14, 0x1, RZ ;  /* 0x000000010e0e0810 */ /* 0x000fc80007ffe0ff */
[----:B------:R-:W-:-:S13]  /*0310*/  ISETP.GE.U32.AND P1, PT, R4, UR15, PT ;  /* 0x0000000f04007c0c */ /* 0x000fda000bf26070 */
[----:B------:R-:W-:Y:S01]  /*0320*/  @P1 VIADD R14, R14, 0x1 ;  /* 0x000000010e0e1836 */ /* 0x000fe20000000000 */
[----:B------:R-:W-:-:S05]  /*0330*/  @!P2 LOP3.LUT R14, RZ, UR15, RZ, 0x33, !PT ;  /* 0x0000000fff0eac12 */ /* 0x000fca000f8e33ff */
[----:B------:R-:W-:-:S04]  /*0340*/  IMAD.MOV R7, RZ, RZ, -R14 ;  /* 0x000000ffff077224 */ /* 0x000fc800078e0a0e */
[----:B------:R-:W-:Y:S01]  /*0350*/  IMAD R4, R7, UR15, R0 ;  /* 0x0000000f07047c24 */ /* 0x000fe2000f8e0200 */
[----:B------:R-:W-:Y:S06]  /*0360*/  BRA `(.L_x_3) ;  /* 0x0000000000287947 */ /* 0x000fec0003800000 */
.L_x_2:
[----:B------:R-:W-:-:S07]  /*0370*/  MOV R2, 0x390 ;  /* 0x0000039000027802 */ /* 0x000fce0000000f00 */
[----:B01-3--:R-:W-:Y:S05]  /*0380*/  CALL.REL.NOINC `($__internal_0_$__cuda_sm20_div_u64) ;  /* 0x0000000c00187944 */ /* 0x00bfea0003c00000 */
[----:B------:R-:W-:Y:S01]  /*0390*/  IADD3 R9, P0, PT, RZ, -R14, RZ ;  /* 0x8000000eff097210 */ /* 0x000fe20007f1e0ff */
[----:B------:R-:W-:-:S04]  /*03a0*/  IMAD.MOV.U32 R2, RZ, RZ, R0 ;  /* 0x000000ffff027224 */ /* 0x000fc800078e0000 */
[----:B------:R-:W-:Y:S02]  /*03b0*/  IMAD.X R4, RZ, RZ, ~R15, P0 ;  /* 0x000000ffff047224 */ /* 0x000fe400000e0e0f */
[----:B------:R-:W-:-:S04]  /*03c0*/  IMAD.WIDE.U32 R6, R9, UR16, R2 ;  /* 0x0000001009067c25 */ /* 0x000fc8000f8e0002 */
[----:B------:R-:W-:-:S04]  /*03d0*/  IMAD R4, R4, UR16, RZ ;  /* 0x0000001004047c24 */ /* 0x000fc8000f8e02ff */
[----:B------:R-:W-:Y:S02]  /*03e0*/  IMAD R9, R9, UR17, R4 ;  /* 0x0000001109097c24 */ /* 0x000fe4000f8e0204 */
[----:B------:R-:W-:-:S03]  /*03f0*/  IMAD.MOV.U32 R4, RZ, RZ, R6 ;  /* 0x000000ffff047224 */ /* 0x000fc600078e0006 */
[----:B------:R-:W-:-:S07]  /*0400*/  IADD3 R2, PT, PT, R7, R9, RZ ;  /* 0x0000000907027210 */ /* 0x000fce0007ffe0ff */
.L_x_3:
[----:B-1----:R-:W-:Y:S05]  /*0410*/  BSYNC.RECONVERGENT B1 ;  /* 0x0000000000017941 */ /* 0x002fea0003800200 */
.L_x_1:
[----:B------:R-:W0:Y:S01]  /*0420*/  LDC.64 R6, c[0x0][0x390] ;  /* 0x0000e400ff067b82 */ /* 0x000e220000000a00 */
[----:B------:R-:W-:Y:S01]  /*0430*/  BSSY.RECONVERGENT B1, `(.L_x_4) ;  /* 0x0000022000017945 */ /* 0x000fe20003800200 */
[----:B0-----:R-:W-:-:S04]  /*0440*/  IADD3 R8, P0, PT, R14, R6, RZ ;  /* 0x000000060e087210 */ /* 0x001fc80007f1e0ff */
[----:B------:R-:W-:-:S04]  /*0450*/  IADD3 R16, P1, PT, R8, -0x1, RZ ;  /* 0xffffffff08107810 */ /* 0x000fc80007f3e0ff */
[----:B------:R-:W-:-:S04]  /*0460*/  IADD3.X R24, PT, PT, R15, -0x1, R7, P1, P0 ;  /* 0xffffffff0f187810 */ /* 0x000fc80000fe0407 */
[----:B------:R-:W-:-:S04]  /*0470*/  LOP3.LUT R7, R24, R7, RZ, 0xfc, !PT ;  /* 0x0000000718077212 */ /* 0x000fc800078efcff */
[----:B------:R-:W-:-:S13]  /*0480*/  ISETP.NE.U32.AND P0, PT, R7, RZ, PT ;  /* 0x000000ff0700720c */ /* 0x000fda0003f05070 */
[----:B------:R-:W-:Y:S05]  /*0490*/  @P0 BRA `(.L_x_5) ;  /* 0x00000000004c0947 */ /* 0x000fea0003800000 */
[----:B------:R-:W0:Y:S01]  /*04a0*/  I2F.U32.RP R7, R6 ;  /* 0x0000000600077306 */ /* 0x000e220000209000 */
[----:B------:R-:W-:-:S07]  /*04b0*/  ISETP.NE.U32.AND P1, PT, R6, RZ, PT ;  /* 0x000000ff0600720c */ /* 0x000fce0003f25070 */
[----:B0-----:R-:W0:Y:S02]  /*04c0*/  MUFU.RCP R7, R7 ;  /* 0x0000000700077308 */ /* 0x001e240000001000 */
[----:B0-----:R-:W-:-:S06]  /*04d0*/  VIADD R8, R7, 0xffffffe ;  /* 0x0ffffffe07087836 */ /* 0x001fcc0000000000 */
[----:B------:R0:W1:Y:S02]  /*04e0*/  F2I.FTZ.U32.TRUNC.NTZ R9, R8 ;  /* 0x0000000800097305 */ /* 0x000064000021f000 */
[----:B0-----:R-:W-:Y:S02]  /*04f0*/  IMAD.MOV.U32 R8, RZ, RZ, RZ ;  /* 0x000000ffff087224 */ /* 0x001fe400078e00ff */
[----:B-1----:R-:W-:-:S04]  /*0500*/  IMAD.MOV R17, RZ, RZ, -R9 ;  /* 0x000000ffff117224 */ /* 0x002fc800078e0a09 */
[----:B------:R-:W-:-:S04]  /*0510*/  IMAD R17, R17, R6, RZ ;  /* 0x0000000611117224 */ /* 0x000fc800078e02ff */
[----:B------:R-:W-:-:S04]  /*0520*/  IMAD.HI.U32 R9, R9, R17, R8 ;  /* 0x0000001109097227 */ /* 0x000fc800078e0008 */
[----:B------:R-:W-:Y:S02]  /*0530*/  IMAD.MOV.U32 R17, RZ, RZ, RZ ;  /* 0x000000ffff117224 */ /* 0x000fe400078e00ff */
[----:B------:R-:W-:-:S05]  /*0540*/  IMAD.HI.U32 R9, R9, R16, RZ ;  /* 0x0000001009097227 */ /* 0x000fca00078e00ff */
[----:B------:R-:W-:-:S05]  /*0550*/  IADD3 R9, PT, PT, -R9, RZ, RZ ;  /* 0x000000ff09097210 */ /* 0x000fca0007ffe1ff */
[----:B------:R-:W-:-:S05]  /*0560*/  IMAD R16, R6, R9, R16 ;  /* 0x0000000906107224 */ /* 0x000fca00078e0210 */
[----:B------:R-:W-:-:S13]  /*0570*/  ISETP.GE.U32.AND P0, PT, R16, R6, PT ;  /* 0x000000061000720c */ /* 0x000fda0003f06070 */
[----:B------:R-:W-:-:S05]  /*0580*/  @P0 IMAD.IADD R16, R16, 0x1, -R6 ;  /* 0x0000000110100824 */ /* 0x000fca00078e0a06 */
[----:B------:R-:W-:-:S13]  /*0590*/  ISETP.GE.U32.AND P0, PT, R16, R6, PT ;  /* 0x000000061000720c */ /* 0x000fda0003f06070 */
[----:B------:R-:W-:Y:S01]  /*05a0*/  @P0 IMAD.IADD R16, R16, 0x1, -R6 ;  /* 0x0000000110100824 */ /* 0x000fe200078e0a06 */
[----:B------:R-:W-:Y:S01]  /*05b0*/  @!P1 LOP3.LUT R16, RZ, R6, RZ, 0x33, !PT ;  /* 0x00000006ff109212 */ /* 0x000fe200078e33ff */
[----:B------:R-:W-:Y:S06]  /*05c0*/  BRA `(.L_x_6) ;  /* 0x0000000000207947 */ /* 0x000fec0003800000 */
.L_x_5:
[----:B------:R-:W0:Y:S01]  /*05d0*/  LDCU.64 UR12, c[0x0][0x390] ;  /* 0x00007200ff0c77ac */ /* 0x000e220008000a00 */
[----:B------:R-:W-:Y:S02]  /*05e0*/  MOV R6, R16 ;  /* 0x0000001000067202 */ /* 0x000fe40000000f00 */
[----:B------:R-:W-:Y:S01]  /*05f0*/  MOV R8, 0x630 ;  /* 0x0000063000087802 */ /* 0x000fe20000000f00 */
[----:B0-----:R-:W-:Y:S02]  /*0600*/  IMAD.U32 R9, RZ, RZ, UR12 ;  /* 0x0000000cff097e24 */ /* 0x001fe4000f8e00ff */
[----:B------:R-:W-:-:S07]  /*0610*/  IMAD.U32 R7, RZ, RZ, UR13 ;  /* 0x0000000dff077e24 */ /* 0x000fce000f8e00ff */
[----:B---3--:R-:W-:Y:S05]  /*0620*/  CALL.REL.NOINC `($__internal_1_$__cuda_sm20_rem_u64) ;  /* 0x0000000c00887944 */ /* 0x008fea0003c00000 */
[----:B------:R-:W-:Y:S01]  /*0630*/  IMAD.MOV.U32 R16, RZ, RZ, R6 ;  /* 0x000000ffff107224 */ /* 0x000fe200078e0006 */
[----:B------:R-:W-:-:S07]  /*0640*/  MOV R17, R7 ;  /* 0x0000000700117202 */ /* 0x000fce0000000f00 */
.L_x_6:
[----:B------:R-:W-:Y:S05]  /*0650*/  BSYNC.RECONVERGENT B1 ;  /* 0x0000000000017941 */ /* 0x000fea0003800200 */
.L_x_4:
[----:B------:R-:W-:Y:S01]  /*0660*/  IADD3 R9, P0, PT, R14, 0x1, RZ ;  /* 0x000000010e097810 */ /* 0x000fe20007f1e0ff */
[----:B------:R-:W-:Y:S04]  /*0670*/  BSSY.RECONVERGENT B1, `(.L_x_7) ;  /* 0x0000020000017945 */ /* 0x000fe80003800200 */
[----:B------:R-:W-:-:S05]  /*0680*/  IMAD.X R24, RZ, RZ, R15, P0 ;  /* 0x000000ffff187224 */ /* 0x000fca00000e060f */
[----:B------:R-:W-:-:S04]  /*0690*/  LOP3.LUT R6, R24, UR18, RZ, 0xfc, !PT ;  /* 0x0000001218067c12 */ /* 0x000fc8000f8efcff */
[----:B------:R-:W-:-:S13]  /*06a0*/  ISETP.NE.U32.AND P0, PT, R6, RZ, PT ;  /* 0x000000ff0600720c */ /* 0x000fda0003f05070 */
[----:B------:R-:W-:Y:S05]  /*06b0*/  @P0 BRA `(.L_x_8) ;  /* 0x00000000004c0947 */ /* 0x000fea0003800000 */
[----:B------:R-:W0:Y:S01]  /*06c0*/  I2F.U32.RP R8, UR19 ;  /* 0x0000001300087d06 */ /* 0x000e220008209000 */
[----:B------:R-:W-:Y:S01]  /*06d0*/  HFMA2 R6, -RZ, RZ, 0, 0 ;  /* 0x00000000ff067431 */ /* 0x000fe200000001ff */
[----:B------:R-:W-:-:S06]  /*06e0*/  ISETP.NE.U32.AND P1, PT, RZ, UR19, PT ;  /* 0x00000013ff007c0c */ /* 0x000fcc000bf25070 */
[----:B0-----:R-:W0:Y:S02]  /*06f0*/  MUFU.RCP R8, R8 ;  /* 0x0000000800087308 */ /* 0x001e240000001000 */
[----:B0-----:R-:W-:-:S06]  /*0700*/  VIADD R7, R8, 0xffffffe ;  /* 0x0ffffffe08077836 */ /* 0x001fcc0000000000 */
[----:B------:R-:W0:Y:S02]  /*0710*/  F2I.FTZ.U32.TRUNC.NTZ R7, R7 ;  /* 0x0000000700077305 */ /* 0x000e24000021f000 */
[----:B0-----:R-:W-:-:S04]  /*0720*/  IMAD.MOV R19, RZ, RZ, -R7 ;  /* 0x000000ffff137224 */ /* 0x001fc800078e0a07 */
[----:B------:R-:W-:-:S04]  /*0730*/  IMAD R19, R19, UR19, RZ ;  /* 0x0000001313137c24 */ /* 0x000fc8000f8e02ff */
[----:B------:R-:W-:Y:S01]  /*0740*/  IMAD.HI.U32 R6, R7, R19, R6 ;  /* 0x0000001307067227 */ /* 0x000fe200078e0006 */
[----:B------:R-:W-:-:S05]  /*0750*/  MOV R19, RZ ;  /* 0x000000ff00137202 */ /* 0x000fca0000000f00 */
[----:B------:R-:W-:-:S04]  /*0760*/  IMAD.HI.U32 R6, R6, R9, RZ ;  /* 0x0000000906067227 */ /* 0x000fc800078e00ff */
[----:B------:R-:W-:-:S04]  /*0770*/  IMAD.MOV R6, RZ, RZ, -R6 ;  /* 0x000000ffff067224 */ /* 0x000fc800078e0a06 */
[----:B------:R-:W-:-:S05]  /*0780*/  IMAD R18, R6, UR19, R9 ;  /* 0x0000001306127c24 */ /* 0x000fca000f8e0209 */
[----:B------:R-:W-:-:S13]  /*0790*/  ISETP.GE.U32.AND P0, PT, R18, UR19, PT ;  /* 0x0000001312007c0c */ /* 0x000fda000bf06070 */
[----:B------:R-:W-:-:S05]  /*07a0*/  @P0 VIADD R18, R18, -UR19 ;  /* 0x8000001312120c36 */ /* 0x000fca0008000000 */
[----:B------:R-:W-:-:S13]  /*07b0*/  ISETP.GE.U32.AND P0, PT, R18, UR19, PT ;  /* 0x0000001312007c0c */ /* 0x000fda000bf06070 */
[----:B------:R-:W-:Y:S01]  /*07c0*/  @P0 VIADD R18, R18, -UR19 ;  /* 0x8000001312120c36 */ /* 0x000fe20008000000 */
[----:B------:R-:W-:Y:S01]  /*07d0*/  @!P1 LOP3.LUT R18, RZ, UR19, RZ, 0x33, !PT ;  /* 0x00000013ff129c12 */ /* 0x000fe2000f8e33ff */
[----:B------:R-:W-:Y:S06]  /*07e0*/  BRA `(.L_x_9) ;  /* 0x0000000000207947 */ /* 0x000fec0003800000 */
.L_x_8:
[----:B------:R-:W0:Y:S01]  /*07f0*/  LDCU.64 UR12, c[0x0][0x390] ;  /* 0x00007200ff0c77ac */ /* 0x000e220008000a00 */
[----:B------:R-:W-:Y:S01]  /*0800*/  IMAD.MOV.U32 R6, RZ, RZ, R9 ;  /* 0x000000ffff067224 */ /* 0x000fe200078e0009 */
[----:B------:R-:W-:Y:S01]  /*0810*/  MOV R8, 0x850 ;  /* 0x0000085000087802 */ /* 0x000fe20000000f00 */
[----:B0-----:R-:W-:Y:S01]  /*0820*/  IMAD.U32 R9, RZ, RZ, UR12 ;  /* 0x0000000cff097e24 */ /* 0x001fe2000f8e00ff */
[----:B------:R-:W-:-:S07]  /*0830*/  MOV R7, UR13 ;  /* 0x0000000d00077c02 */ /* 0x000fce0008000f00 */
[----:B---3--:R-:W-:Y:S05]  /*0840*/  CALL.REL.NOINC `($__internal_1_$__cuda_sm20_rem_u64) ;  /* 0x0000000c00007944 */ /* 0x008fea0003c00000 */
[----:B------:R-:W-:Y:S02]  /*0850*/  IMAD.MOV.U32 R18, RZ, RZ, R6 ;  /* 0x000000ffff127224 */ /* 0x000fe400078e0006 */
[----:B------:R-:W-:-:S07]  /*0860*/  IMAD.MOV.U32 R19, RZ, RZ, R7 ;  /* 0x000000ffff137224 */ /* 0x000fce00078e0007 */
.L_x_9:
[----:B------:R-:W-:Y:S05]  /*0870*/  BSYNC.RECONVERGENT B1 ;  /* 0x0000000000017941 */ /* 0x000fea0003800200 */
.L_x_7:
[----:B------:R-:W0:Y:S01]  /*0880*/  LDC.64 R6, c[0x0][0x388] ;  /* 0x0000e200ff067b82 */ /* 0x000e220000000a00 */
[----:B------:R-:W-:Y:S01]  /*0890*/  BSSY.RECONVERGENT B1, `(.L_x_10) ;  /* 0x0000021000017945 */ /* 0x000fe20003800200 */
[----:B0-----:R-:W-:-:S04]  /*08a0*/  IADD3 R9, P0, P1, R4, -0x1, R6 ;  /* 0xffffffff04097810 */ /* 0x001fc8000791e006 */
[----:B------:R-:W-:-:S04]  /*08b0*/  IADD3.X R24, PT, PT, R2, -0x1, R7, P0, P1 ;  /* 0xffffffff02187810 */ /* 0x000fc800007e2407 */
[----:B------:R-:W-:-:S04]  /*08c0*/  LOP3.LUT R7, R24, R7, RZ, 0xfc, !PT ;  /* 0x0000000718077212 */ /* 0x000fc800078efcff */
[----:B------:R-:W-:-:S13]  /*08d0*/  ISETP.NE.U32.AND P0, PT, R7, RZ, PT ;  /* 0x000000ff0700720c */ /* 0x000fda0003f05070 */
[----:B------:R-:W-:Y:S05]  /*08e0*/  @P0 BRA `(.L_x_11) ;  /* 0x00000000004c0947 */ /* 0x000fea0003800000 */
[----:B------:R-:W0:Y:S01]  /*08f0*/  I2F.U32.RP R22, R6 ;  /* 0x0000000600167306 */ /* 0x000e220000209000 */
[----:B------:R-:W-:-:S07]  /*0900*/  ISETP.NE.U32.AND P1, PT, R6, RZ, PT ;  /* 0x000000ff0600720c */ /* 0x000fce0003f25070 */
[----:B0-----:R-:W0:Y:S02]  /*0910*/  MUFU.RCP R22, R22 ;  /* 0x0000001600167308 */ /* 0x001e240000001000 */
[----:B0-----:R-:W-:-:S06]  /*0920*/  IADD3 R20, PT, PT, R22, 0xffffffe, RZ ;  /* 0x0ffffffe16147810 */ /* 0x001fcc0007ffe0ff */
[----:B------:R0:W1:Y:S02]  /*0930*/  F2I.FTZ.U32.TRUNC.NTZ R21, R20 ;  /* 0x0000001400157305 */ /* 0x000064000021f000 */
[----:B0-----:R-:W-:Y:S02]  /*0940*/  IMAD.MOV.U32 R20, RZ, RZ, RZ ;  /* 0x000000ffff147224 */ /* 0x001fe400078e00ff */
[----:B-1----:R-:W-:-:S04]  /*0950*/  IMAD.MOV R7, RZ, RZ, -R21 ;  /* 0x000000ffff077224 */ /* 0x002fc800078e0a15 */
[----:B------:R-:W-:-:S04]  /*0960*/  IMAD R7, R7, R6, RZ ;  /* 0x0000000607077224 */ /* 0x000fc800078e02ff */
[----:B------:R-:W-:-:S06]  /*0970*/  IMAD.HI.U32 R8, R21, R7, R20 ;  /* 0x0000000715087227 */ /* 0x000fcc00078e0014 */
[----:B------:R-:W-:-:S05]  /*0980*/  IMAD.HI.U32 R7, R8, R9, RZ ;  /* 0x0000000908077227 */ /* 0x000fca00078e00ff */
[----:B------:R-:W-:-:S05]  /*0990*/  IADD3 R7, PT, PT, -R7, RZ, RZ ;  /* 0x000000ff07077210 */ /* 0x000fca0007ffe1ff */
[----:B------:R-:W-:Y:S02]  /*09a0*/  IMAD R8, R6, R7, R9 ;  /* 0x0000000706087224 */ /* 0x000fe400078e0209 */
[----:B------:R-:W-:-:S03]  /*09b0*/  HFMA2 R9, -RZ, RZ, 0, 0 ;  /* 0x00000000ff097431 */ /* 0x000fc600000001ff */
[----:B------:R-:W-:-:S13]  /*09c0*/  ISETP.GE.U32.AND P0, PT, R8, R6, PT ;  /* 0x000000060800720c */ /* 0x000fda0003f06070 */
[----:B------:R-:W-:-:S05]  /*09d0*/  @P0 IMAD.IADD R8, R8, 0x1, -R6 ;  /* 0x0000000108080824 */ /* 0x000fca00078e0a06 */
[----:B------:R-:W-:-:S13]  /*09e0*/  ISETP.GE.U32.AND P0, PT, R8, R6, PT ;  /* 0x000000060800720c */ /* 0x000fda0003f06070 */
[----:B------:R-:W-:Y:S01]  /*09f0*/  @P0 IMAD.IADD R8, R8, 0x1, -R6 ;  /* 0x0000000108080824 */ /* 0x000fe200078e0a06 */
[----:B------:R-:W-:Y:S01]  /*0a00*/  @!P1 LOP3.LUT R8, RZ, R6, RZ, 0x33, !PT ;  /* 0x00000006ff089212 */ /* 0x000fe200078e33ff */
[----:B------:R-:W-:Y:S06]  /*0a10*/  BRA `(.L_x_12) ;  /* 0x0000000000207947 */ /* 0x000fec0003800000 */
.L_x_11:
        /* <DEDUP_REMOVED lines=8> */
.L_x_12:
[----:B------:R-:W-:Y:S05]  /*0aa0*/  BSYNC.RECONVERGENT B1 ;  /* 0x0000000000017941 */ /* 0x000fea0003800200 */
.L_x_10:
[----:B------:R-:W-:Y:S01]  /*0ab0*/  IADD3 R7, P1, PT, R4, 0x1, RZ ;  /* 0x0000000104077810 */ /* 0x000fe20007f3e0ff */
[-C--:B---3--:R-:W-:Y:S02]  /*0ac0*/  IMAD R26, R17, R12.reuse, RZ ;  /* 0x0000000c111a7224 */ /* 0x088fe400078e02ff */
[CC--:B------:R-:W-:Y:S01]  /*0ad0*/  IMAD.WIDE.U32 R20, R16.reuse, R12.reuse, R8 ;  /* 0x0000000c10147225 */ /* 0x0c0fe200078e0008 */
[----:B------:R-:W-:Y:S02]  /*0ae0*/  ISETP.NE.U32.AND P0, PT, R7, R12, PT ;  /* 0x0000000c0700720c */ /* 0x000fe40003f05070 */
[----:B------:R-:W-:Y:S01]  /*0af0*/  IADD3.X R24, PT, PT, RZ, R2, RZ, P1, !PT ;  /* 0x00000002ff187210 */ /* 0x000fe20000ffe4ff */
[-C--:B------:R-:W-:Y:S01]  /*0b00*/  IMAD R26, R16, R13.reuse, R26 ;  /* 0x0000000d101a7224 */ /* 0x080fe200078e021a */
[----:B------:R-:W-:Y:S01]  /*0b10*/  IADD3 R22, P1, PT, R20, R10, RZ ;  /* 0x0000000a14167210 */ /* 0x000fe20007f3e0ff */
[----:B------:R-:W-:Y:S01]  /*0b20*/  IMAD.MOV.U32 R20, RZ, RZ, R4 ;  /* 0x000000ffff147224 */ /* 0x000fe200078e0004 */
[----:B------:R-:W-:-:S02]  /*0b30*/  ISETP.NE.AND.EX P0, PT, R24, R13, PT, P0 ;  /* 0x0000000d1800720c */ /* 0x000fc40003f05300 */
[----:B------:R-:W-:Y:S01]  /*0b40*/  IADD3.X R23, PT, PT, R11, R21, R26, P1, !PT ;  /* 0x000000150b177210 */ /* 0x000fe20000ffe41a */
[----:B------:R-:W-:Y:S01]  /*0b50*/  IMAD.MOV.U32 R21, RZ, RZ, R2 ;  /* 0x000000ffff157224 */ /* 0x000fe200078e0002 */
[----:B------:R-:W-:Y:S02]  /*0b60*/  SEL R6, R7, RZ, P0 ;  /* 0x000000ff07067207 */ /* 0x000fe40000000000 */
[----:B------:R-:W-:Y:S01]  /*0b70*/  SEL R7, R24, RZ, P0 ;  /* 0x000000ff18077207 */ /* 0x000fe20000000000 */
[CC--:B------:R-:W-:Y:S01]  /*0b80*/  IMAD.WIDE.U32 R24, R16.reuse, R12.reuse, R20 ;  /* 0x0000000c10187225 */ /* 0x0c0fe200078e0014 */
[----:B------:R0:W2:Y:S03]  /*0b90*/  LDG.E.U8 R4, desc[UR8][R22.64] ;  /* 0x0000000816047981 */ /* 0x0000a6000c1e1100 */
[----:B------:R-:W-:-:S03]  /*0ba0*/  IMAD.WIDE.U32 R16, R16, R12, R6 ;  /* 0x0000000c10107225 */ /* 0x000fc600078e0006 */
[----:B------:R-:W-:Y:S01]  /*0bb0*/  IADD3 R28, P1, PT, R16, R10, RZ ;  /* 0x0000000a101c7210 */ /* 0x000fe20007f3e0ff */
[----:B------:R-:W-:Y:S01]  /*0bc0*/  IMAD R2, R15, R12, RZ ;  /* 0x0000000c0f027224 */ /* 0x000fe200078e02ff */
[----:B------:R-:W-:Y:S02]  /*0bd0*/  IADD3 R24, P0, PT, R24, R10, RZ ;  /* 0x0000000a18187210 */ /* 0x000fe40007f1e0ff */
[C---:B------:R-:W-:Y:S01]  /*0be0*/  IADD3.X R29, PT, PT, R11.reuse, R26, R17, P1, !PT ;  /* 0x0000001a0b1d7210 */ /* 0x040fe20000ffe411 */
[----:B------:R-:W-:Y:S01]  /*0bf0*/  IMAD.WIDE.U32 R16, R14, R12, R8 ;  /* 0x0000000c0e107225 */ /* 0x000fe200078e0008 */
[----:B------:R-:W-:-:S03]  /*0c00*/  IADD3.X R25, PT, PT, R11, R26, R25, P0, !PT ;  /* 0x0000001a0b197210 */ /* 0x000fc600007fe419 */
[----:B------:R-:W-:Y:S01]  /*0c10*/  IMAD R2, R14, R13, R2 ;  /* 0x0000000d0e027224 */ /* 0x000fe200078e0202 */
[----:B------:R-:W-:Y:S01]  /*0c20*/  IADD3 R16, P0, PT, R16, R10, RZ ;  /* 0x0000000a10107210 */ /* 0x000fe20007f1e0ff */
[-C--:B0-----:R-:W-:Y:S01]  /*0c30*/  IMAD.WIDE.U32 R22, R14, R12.reuse, R6 ;  /* 0x0000000c0e167225 */ /* 0x081fe200078e0006 */
[----:B------:R-:W2:Y:S02]  /*0c40*/  LDG.E.U8 R24, desc[UR8][R24.64] ;  /* 0x0000000818187981 */ /* 0x000ea4000c1e1100 */
[----:B------:R-:W-:Y:S01]  /*0c50*/  IADD3.X R17, PT, PT, R11, R17, R2, P0, !PT ;  /* 0x000000110b117210 */ /* 0x000fe200007fe402 */
[----:B------:R-:W-:Y:S01]  /*0c60*/  IMAD.WIDE.U32 R8, R18, R12, R8 ;  /* 0x0000000c12087225 */ /* 0x000fe200078e0008 */
[----:B------:R-:W-:-:S03]  /*0c70*/  IADD3 R22, P0, PT, R22, R10, RZ ;  /* 0x0000000a16167210 */ /* 0x000fc60007f1e0ff */
[----:B------:R-:W-:Y:S01]  /*0c80*/  IMAD R26, R19, R12, RZ ;  /* 0x0000000c131a7224 */ /* 0x000fe200078e02ff */
[C---:B------:R-:W-:Y:S01]  /*0c90*/  IADD3.X R23, PT, PT, R11.reuse, R2, R23, P0, !PT ;  /* 0x000000020b177210 */ /* 0x040fe200007fe417 */
[----:B------:R-:W-:Y:S01]  /*0ca0*/  IMAD.WIDE.U32 R6, R18, R12, R6 ;  /* 0x0000000c12067225 */ /* 0x000fe200078e0006 */
[----:B------:R-:W-:Y:S01]  /*0cb0*/  IADD3 R8, P0, PT, R8, R10, RZ ;  /* 0x0000000a08087210 */ /* 0x000fe20007f1e0ff */
[----:B------:R-:W3:Y:S02]  /*0cc0*/  LDG.E.U8 R16, desc[UR8][R16.64] ;  /* 0x0000000810107981 */ /* 0x000ee4000c1e1100 */
[C---:B------:R-:W-:Y:S02]  /*0cd0*/  IMAD R26, R18.reuse, R13, R26 ;  /* 0x0000000d121a7224 */ /* 0x040fe400078e021a */
[----:B------:R-:W-:Y:S01]  /*0ce0*/  IMAD.WIDE.U32 R18, R18, R12, R20 ;  /* 0x0000000c12127225 */ /* 0x000fe200078e0014 */
[----:B------:R-:W3:Y:S02]  /*0cf0*/  LDG.E.U8 R23, desc[UR8][R22.64] ;  /* 0x0000000816177981 */ /* 0x000ee4000c1e1100 */
[----:B------:R-:W-:-:S02]  /*0d00*/  IADD3.X R9, PT, PT, R11, R9, R26, P0, !PT ;  /* 0x000000090b097210 */ /* 0x000fc400007fe41a */
[----:B------:R-:W-:Y:S01]  /*0d10*/  IADD3 R18, P0, PT, R18, R10, RZ ;  /* 0x0000000a12127210 */ /* 0x000fe20007f1e0ff */
[----:B------:R-:W2:Y:S03]  /*0d20*/  LDG.E.U8 R17, desc[UR8][R28.64] ;  /* 0x000000081c117981 */ /* 0x000ea6000c1e1100 */
[----:B------:R-:W-:Y:S01]  /*0d30*/  IADD3.X R19, PT, PT, R11, R26, R19, P0, !PT ;  /* 0x0000001a0b137210 */ /* 0x000fe200007fe413 */
[----:B------:R3:W4:Y:S01]  /*0d40*/  LDG.E.U8 R8, desc[UR8][R8.64] ;  /* 0x0000000808087981 */ /* 0x000722000c1e1100 */
[----:B------:R-:W-:-:S03]  /*0d50*/  IADD3 R6, P0, PT, R6, R10, RZ ;  /* 0x0000000a06067210 */ /* 0x000fc60007f1e0ff */
[----:B------:R-:W4:Y:S01]  /*0d60*/  LDG.E.U8 R18, desc[UR8][R18.64] ;  /* 0x0000000812127981 */ /* 0x000f22000c1e1100 */
[----:B------:R-:W-:-:S06]  /*0d70*/  IADD3.X R7, PT, PT, R11, R26, R7, P0, !PT ;  /* 0x0000001a0b077210 */ /* 0x000fcc00007fe407 */
[----:B------:R-:W5:Y:S01]  /*0d80*/  LDG.E.U8 R7, desc[UR8][R6.64] ;  /* 0x0000000806077981 */ /* 0x000f62000c1e1100 */
[----:B------:R-:W-:Y:S01]  /*0d90*/  BSSY.RECONVERGENT B1, `(.L_x_13) ;  /* 0x0000019000017945 */ /* 0x000fe20003800200 */
[----:B------:R-:W-:Y:S02]  /*0da0*/  PLOP3.LUT P0, PT, PT, PT, PT, 0x80, 0x8 ;  /* 0x000000000008781c */ /* 0x000fe40003f0f070 */
[----:B--2---:R-:W-:-:S04]  /*0db0*/  IADD3 R4, PT, PT, R17, R24, R4 ;  /* 0x0000001811047210 */ /* 0x004fc80007ffe004 */
[----:B---3--:R-:W-:-:S04]  /*0dc0*/  IADD3 R9, PT, PT, R23, R4, R16 ;  /* 0x0000000417097210 */ /* 0x008fc80007ffe010 */
[----:B----4-:R-:W-:-:S04]  /*0dd0*/  IADD3 R8, PT, PT, R18, R9, R8 ;  /* 0x0000000912087210 */ /* 0x010fc80007ffe008 */
[----:B-----5:R-:W-:-:S04]  /*0de0*/  IADD3 R8, PT, PT, R8, R7, RZ ;  /* 0x0000000708087210 */ /* 0x020fc80007ffe0ff */
[----:B------:R-:W-:-:S13]  /*0df0*/  ISETP.NE.AND P1, PT, R8, 0x2, PT ;  /* 0x000000020800780c */ /* 0x000fda0003f25270 */
[----:B------:R-:W-:Y:S05]  /*0e00*/  @P1 BRA `(.L_x_14) ;  /* 0x0000000000181947 */ /* 0x000fea0003800000 */
[----:B------:R-:W-:-:S03]  /*0e10*/  IMAD.WIDE.U32 R6, R14, R12, R20 ;  /* 0x0000000c0e067225 */ /* 0x000fc600078e0014 */
[----:B------:R-:W-:-:S04]  /*0e20*/  IADD3 R6, P0, PT, R6, R10, RZ ;  /* 0x0000000a06067210 */ /* 0x000fc80007f1e0ff */
[----:B------:R-:W-:-:S05]  /*0e30*/  IADD3.X R7, PT, PT, R11, R2, R7, P0, !PT ;  /* 0x000000020b077210 */ /* 0x000fca00007fe407 */
[----:B------:R-:W2:Y:S02]  /*0e40*/  LDG.E.U8 R6, desc[UR8][R6.64] ;  /* 0x0000000806067981 */ /* 0x000ea4000c1e1100 */
[----:B--2---:R-:W-:Y:S01]  /*0e50*/  ISETP.NE.AND P0, PT, R6, RZ, PT ;  /* 0x000000ff0600720c */ /* 0x004fe20003f05270 */
[----:B------:R-:W-:-:S12]  /*0e60*/  BRA `(.L_x_15) ;  /* 0x00000000002c7947 */ /* 0x000fd80003800000 */
.L_x_14:
[----:B------:R-:W-:-:S13]  /*0e70*/  ISETP.NE.AND P1, PT, R8, 0x3, PT ;  /* 0x000000030800780c */ /* 0x000fda0003f25270 */
[----:B------:R-:W-:Y:S05]  /*0e80*/  @!P1 BRA `(.L_x_15) ;  /* 0x0000000000249947 */ /* 0x000fea0003800000 */
[----:B------:R-:W-:-:S13]  /*0e90*/  ISETP.NE.AND P1, PT, R8, 0x6, PT ;  /* 0x000000060800780c */ /* 0x000fda0003f25270 */
[----:B------:R-:W-:Y:S05]  /*0ea0*/  @P1 BRA `(.L_x_16) ;  /* 0x0000000000181947 */ /* 0x000fea0003800000 */
[----:B------:R-:W-:-:S03]  /*0eb0*/  IMAD.WIDE.U32 R6, R14, R12, R20 ;  /* 0x0000000c0e067225 */ /* 0x000fc600078e0014 */
[----:B------:R-:W-:-:S04]  /*0ec0*/  IADD3 R6, P1, PT, R6, R10, RZ ;  /* 0x0000000a06067210 */ /* 0x000fc80007f3e0ff */
[----:B------:R-:W-:-:S05]  /*0ed0*/  IADD3.X R7, PT, PT, R11, R2, R7, P1, !PT ;  /* 0x000000020b077210 */ /* 0x000fca0000ffe407 */
[----:B------:R-:W2:Y:S02]  /*0ee0*/  LDG.E.U8 R6, desc[UR8][R6.64] ;  /* 0x0000000806067981 */ /* 0x000ea4000c1e1100 */
[----:B--2---:R-:W-:-:S13]  /*0ef0*/  ISETP.NE.AND P1, PT, R6, RZ, PT ;  /* 0x000000ff0600720c */ /* 0x004fda0003f25270 */
[----:B------:R-:W-:Y:S05]  /*0f00*/  @!P1 BRA `(.L_x_15) ;  /* 0x0000000000049947 */ /* 0x000fea0003800000 */
.L_x_16:
[----:B------:R-:W-:-:S13]  /*0f10*/  PLOP3.LUT P0, PT, PT, PT, PT, 0x8, 0x80 ;  /* 0x000000000080781c */ /* 0x000fda0003f0e170 */
.L_x_15:
[----:B------:R-:W-:Y:S05]  /*0f20*/  BSYNC.RECONVERGENT B1 ;  /* 0x0000000000017941 */ /* 0x000fea0003800200 */
.L_x_13:
[----:B------:R-:W-:Y:S01]  /*0f30*/  IMAD.WIDE.U32 R14, R14, R12, R20 ;  /* 0x0000000c0e0e7225 */ /* 0x000fe200078e0014 */
[----:B------:R-:W-:Y:S02]  /*0f40*/  SEL R9, RZ, 0x1, !P0 ;  /* 0x00000001ff097807 */ /* 0x000fe40004000000 */
[----:B------:R-:W-:Y:S02]  /*0f50*/  IADD3 R0, P0, PT, R5, R0, RZ ;  /* 0x0000000005007210 */ /* 0x000fe40007f1e0ff */
[----:B------:R-:W-:-:S03]  /*0f60*/  IADD3 R6, P1, PT, R14, UR10, RZ ;  /* 0x0000000a0e067c10 */ /* 0x000fc6000ff3e0ff */
[----:B------:R-:W-:Y:S01]  /*0f70*/  IMAD.X R3, RZ, RZ, R3, P0 ;  /* 0x000000ffff037224 */ /* 0x000fe200000e0603 */
[----:B------:R-:W-:Y:S02]  /*0f80*/  IADD3.X R7, PT, PT, R2, UR11, R15, P1, !PT ;  /* 0x0000000b02077c10 */ /* 0x000fe40008ffe40f */
[----:B------:R-:W-:-:S03]  /*0f90*/  ISETP.GE.U32.AND P0, PT, R0, UR4, PT ;  /* 0x0000000400007c0c */ /* 0x000fc6000bf06070 */
[----:B------:R2:W-:Y:S01]  /*0fa0*/  STG.E.U8 desc[UR8][R6.64], R9 ;  /* 0x0000000906007986 */ /* 0x0005e2000c101108 */
[----:B------:R-:W-:-:S13]  /*0fb0*/  ISETP.GE.U32.AND.EX P0, PT, R3, UR6, PT, P0 ;  /* 0x0000000603007c0c */ /* 0x000fda000bf06100 */
[----:B--2---:R-:W-:Y:S05]  /*0fc0*/  @!P0 BRA `(.L_x_17) ;  /* 0xfffffff0007c8947 */ /* 0x004fea000383ffff */
[----:B------:R-:W-:Y:S05]  /*0fd0*/  BSYNC.RECONVERGENT B0 ;  /* 0x0000000000007941 */ /* 0x000fea0003800200 */
.L_x_0:
[----:B------:R-:W-:Y:S05]  /*0fe0*/  EXIT ;  /* 0x000000000000794d */ /* 0x000fea0003800000 */
        .weak           $__internal_0_$__cuda_sm20_div_u64
        .type           $__internal_0_$__cuda_sm20_div_u64,@function
        .size           $__internal_0_$__cuda_sm20_div_u64,($__internal_1_$__cuda_sm20_rem_u64 - $__internal_0_$__cuda_sm20_div_u64)
$__internal_0_$__cuda_sm20_div_u64:
[----:B------:R-:W0:Y:S01]  /*0ff0*/  LDCU.64 UR12, c[0x0][0x388] ;  /* 0x00007100ff0c77ac */ /* 0x000e220008000a00 */
[----:B------:R-:W1:Y:S01]  /*1000*/  LDC.64 R6, c[0x0][0x388] ;  /* 0x0000e200ff067b82 */ /* 0x000e620000000a00 */
[----:B0-----:R-:W0:Y:S08]  /*1010*/  I2F.U64.RP R4, UR12 ;  /* 0x0000000c00047d12 */ /* 0x001e300008309000 */
[----:B0-----:R-:W0:Y:S02]  /*1020*/  MUFU.RCP R4, R4 ;  /* 0x0000000400047308 */ /* 0x001e240000001000 */
[----:B0-----:R-:W-:-:S06]  /*1030*/  VIADD R8, R4, 0x1ffffffe ;  /* 0x1ffffffe04087836 */ /* 0x001fcc0000000000 */
[----:B------:R-:W1:Y:S02]  /*1040*/  F2I.U64.TRUNC R8, R8 ;  /* 0x0000000800087311 */ /* 0x000e64000020d800 */
[----:B-1----:R-:W-:-:S04]  /*1050*/  IMAD.WIDE.U32 R14, R8, R6, RZ ;  /* 0x00000006080e7225 */ /* 0x002fc800078e00ff */
[----:B------:R-:W-:Y:S01]  /*1060*/  IMAD R15, R8, R7, R15 ;  /* 0x00000007080f7224 */ /* 0x000fe200078e020f */
[----:B------:R-:W-:-:S03]  /*1070*/  IADD3 R17, P0, PT, RZ, -R14, RZ ;  /* 0x8000000eff117210 */ /* 0x000fc60007f1e0ff */
[----:B------:R-:W-:Y:S02]  /*1080*/  IMAD R15, R9, R6, R15 ;  /* 0x00000006090f7224 */ /* 0x000fe400078e020f */
[----:B------:R-:W-:-:S03]  /*1090*/  IMAD.HI.U32 R14, R8, R17, RZ ;  /* 0x00000011080e7227 */ /* 0x000fc600078e00ff */
[----:B------:R-:W-:Y:S01]  /*10a0*/  IADD3.X R19, PT, PT, RZ, ~R15, RZ, P0, !PT ;  /* 0x8000000fff137210 */ /* 0x000fe200007fe4ff */
[----:B------:R-:W-:-:S04]  /*10b0*/  IMAD.MOV.U32 R15, RZ, RZ, R8 ;  /* 0x000000ffff0f7224 */ /* 0x000fc800078e0008 */
[----:B------:R-:W-:-:S04]  /*10c0*/  IMAD.WIDE.U32 R14, P0, R8, R19, R14 ;  /* 0x00000013080e7225 */ /* 0x000fc8000780000e */
[C---:B------:R-:W-:Y:S02]  /*10d0*/  IMAD R21, R9.reuse, R19, RZ ;  /* 0x0000001309157224 */ /* 0x040fe400078e02ff */
[----:B------:R-:W-:-:S04]  /*10e0*/  IMAD.HI.U32 R14, P1, R9, R17, R14 ;  /* 0x00000011090e7227 */ /* 0x000fc8000782000e */
[----:B------:R-:W-:Y:S01]  /*10f0*/  IMAD.HI.U32 R19, R9, R19, RZ ;  /* 0x0000001309137227 */ /* 0x000fe200078e00ff */
[----:B------:R-:W-:-:S03]  /*1100*/  IADD3 R15, P2, PT, R21, R14, RZ ;  /* 0x0000000e150f7210 */ /* 0x000fc60007f5e0ff */
[----:B------:R-:W-:Y:S02]  /*1110*/  IMAD.X R4, R19, 0x1, R9, P0 ;  /* 0x0000000113047824 */ /* 0x000fe400000e0609 */
[----:B------:R-:W-:-:S03]  /*1120*/  IMAD.WIDE.U32 R8, R15, R6, RZ ;  /* 0x000000060f087225 */ /* 0x000fc600078e00ff */
[----:B------:R-:W-:Y:S01]  /*1130*/  IADD3.X R17, PT, PT, RZ, RZ, R4, P2, P1 ;  /* 0x000000ffff117210 */ /* 0x000fe200017e2404 */
[----:B------:R-:W-:Y:S01]  /*1140*/  IMAD R4, R15, R7, R9 ;  /* 0x000000070f047224 */ /* 0x000fe200078e0209 */
[----:B------:R-:W-:-:S03]  /*1150*/  IADD3 R9, P0, PT, RZ, -R8, RZ ;  /* 0x80000008ff097210 */ /* 0x000fc60007f1e0ff */
[----:B------:R-:W-:Y:S02]  /*1160*/  IMAD R4, R17, R6, R4 ;  /* 0x0000000611047224 */ /* 0x000fe400078e0204 */
[----:B------:R-:W-:-:S03]  /*1170*/  IMAD.HI.U32 R14, R15, R9, RZ ;  /* 0x000000090f0e7227 */ /* 0x000fc600078e00ff */
[----:B------:R-:W-:-:S05]  /*1180*/  IADD3.X R4, PT, PT, RZ, ~R4, RZ, P0, !PT ;  /* 0x80000004ff047210 */ /* 0x000fca00007fe4ff */
[----:B------:R-:W-:-:S04]  /*1190*/  IMAD.WIDE.U32 R14, P0, R15, R4, R14 ;  /* 0x000000040f0e7225 */ /* 0x000fc8000780000e */
[C---:B------:R-:W-:Y:S02]  /*11a0*/  IMAD R8, R17.reuse, R4, RZ ;  /* 0x0000000411087224 */ /* 0x040fe400078e02ff */
[----:B------:R-:W-:-:S04]  /*11b0*/  IMAD.HI.U32 R15, P1, R17, R9, R14 ;  /* 0x00000009110f7227 */ /* 0x000fc8000782000e */
[----:B------:R-:W-:Y:S01]  /*11c0*/  IMAD.HI.U32 R4, R17, R4, RZ ;  /* 0x0000000411047227 */ /* 0x000fe200078e00ff */
[----:B------:R-:W-:-:S03]  /*11d0*/  IADD3 R15, P2, PT, R8, R15, RZ ;  /* 0x0000000f080f7210 */ /* 0x000fc60007f5e0ff */
[----:B------:R-:W-:Y:S02]  /*11e0*/  IMAD.X R17, R4, 0x1, R17, P0 ;  /* 0x0000000104117824 */ /* 0x000fe400000e0611 */
[----:B------:R-:W-:-:S03]  /*11f0*/  IMAD.HI.U32 R8, R15, R0, RZ ;  /* 0x000000000f087227 */ /* 0x000fc600078e00ff */
[----:B------:R-:W-:Y:S01]  /*1200*/  IADD3.X R17, PT, PT, RZ, RZ, R17, P2, P1 ;  /* 0x000000ffff117210 */ /* 0x000fe200017e2411 */
[----:B------:R-:W-:Y:S02]  /*1210*/  IMAD.MOV.U32 R9, RZ, RZ, RZ ;  /* 0x000000ffff097224 */ /* 0x000fe400078e00ff */
[----:B------:R-:W-:-:S04]  /*1220*/  IMAD.WIDE.U32 R8, R15, R3, R8 ;  /* 0x000000030f087225 */ /* 0x000fc800078e0008 */
[C---:B------:R-:W-:Y:S02]  /*1230*/  IMAD R15, R17.reuse, R3, RZ ;  /* 0x00000003110f7224 */ /* 0x040fe400078e02ff */
[----:B------:R-:W-:-:S04]  /*1240*/  IMAD.HI.U32 R8, P0, R17, R0, R8 ;  /* 0x0000000011087227 */ /* 0x000fc80007800008 */
[----:B------:R-:W-:Y:S01]  /*1250*/  IMAD.HI.U32 R4, R17, R3, RZ ;  /* 0x0000000311047227 */ /* 0x000fe200078e00ff */
[----:B------:R-:W-:-:S04]  /*1260*/  IADD3 R15, P1, PT, R15, R8, RZ ;  /* 0x000000080f0f7210 */ /* 0x000fc80007f3e0ff */
[----:B------:R-:W-:Y:S01]  /*1270*/  IADD3.X R4, PT, PT, R4, RZ, RZ, P0, !PT ;  /* 0x000000ff04047210 */ /* 0x000fe200007fe4ff */
[----:B------:R-:W-:-:S04]  /*1280*/  IMAD.WIDE.U32 R8, R15, R6, RZ ;  /* 0x000000060f087225 */ /* 0x000fc800078e00ff */
[----:B------:R-:W-:Y:S02]  /*1290*/  IMAD.X R17, RZ, RZ, R4, P1 ;  /* 0x000000ffff117224 */ /* 0x000fe400008e0604 */
[----:B------:R-:W-:Y:S01]  /*12a0*/  IMAD R4, R15, R7, R9 ;  /* 0x000000070f047224 */ /* 0x000fe200078e0209 */
[----:B------:R-:W-:-:S03]  /*12b0*/  IADD3 R9, P1, PT, -R8, R0, RZ ;  /* 0x0000000008097210 */ /* 0x000fc60007f3e1ff */
[-C--:B------:R-:W-:Y:S01]  /*12c0*/  IMAD R4, R17, R6.reuse, R4 ;  /* 0x0000000611047224 */ /* 0x080fe200078e0204 */
[CC--:B------:R-:W-:Y:S02]  /*12d0*/  ISETP.GE.U32.AND P0, PT, R9.reuse, R6.reuse, PT ;  /* 0x000000060900720c */ /* 0x0c0fe40003f06070 */
[----:B------:R-:W-:Y:S01]  /*12e0*/  IADD3 R19, P2, PT, R9, -R6, RZ ;  /* 0x8000000609137210 */ /* 0x000fe20007f5e0ff */
[----:B------:R-:W-:Y:S01]  /*12f0*/  IMAD.X R14, R3, 0x1, ~R4, P1 ;  /* 0x00000001030e7824 */ /* 0x000fe200008e0e04 */
[----:B------:R-:W-:-:S04]  /*1300*/  IADD3 R4, P1, PT, R15, 0x1, RZ ;  /* 0x000000010f047810 */ /* 0x000fc80007f3e0ff */
[CC--:B------:R-:W-:Y:S01]  /*1310*/  ISETP.GE.U32.AND.EX P0, PT, R14.reuse, R7.reuse, PT, P0 ;  /* 0x000000070e00720c */ /* 0x0c0fe20003f06100 */
[----:B------:R-:W-:Y:S01]  /*1320*/  IMAD.X R8, RZ, RZ, R17, P1 ;  /* 0x000000ffff087224 */ /* 0x000fe200008e0611 */
[----:B------:R-:W-:Y:S02]  /*1330*/  IADD3.X R16, PT, PT, R14, ~R7, RZ, P2, !PT ;  /* 0x800000070e107210 */ /* 0x000fe400017fe4ff */
[----:B------:R-:W-:Y:S02]  /*1340*/  SEL R19, R19, R9, P0 ;  /* 0x0000000913137207 */ /* 0x000fe40000000000 */
[----:B------:R-:W-:Y:S02]  /*1350*/  SEL R9, R4, R15, P0 ;  /* 0x0000000f04097207 */ /* 0x000fe40000000000 */
[----:B------:R-:W-:Y:S02]  /*1360*/  SEL R16, R16, R14, P0 ;  /* 0x0000000e10107207 */ /* 0x000fe40000000000 */
[----:B------:R-:W-:-:S02]  /*1370*/  SEL R4, R8, R17, P0 ;  /* 0x0000001108047207 */ /* 0x000fc40000000000 */
[----:B------:R-:W-:Y:S02]  /*1380*/  IADD3 R14, P2, PT, R9, 0x1, RZ ;  /* 0x00000001090e7810 */ /* 0x000fe40007f5e0ff */
[----:B------:R-:W-:Y:S02]  /*1390*/  ISETP.GE.U32.AND P0, PT, R19, R6, PT ;  /* 0x000000061300720c */ /* 0x000fe40003f06070 */
[----:B------:R-:W-:Y:S01]  /*13a0*/  ISETP.NE.U32.AND P1, PT, R6, RZ, PT ;  /* 0x000000ff0600720c */ /* 0x000fe20003f25070 */
[----:B------:R-:W-:Y:S01]  /*13b0*/  IMAD.X R15, RZ, RZ, R4, P2 ;  /* 0x000000ffff0f7224 */ /* 0x000fe200010e0604 */
[----:B------:R-:W-:Y:S02]  /*13c0*/  ISETP.GE.U32.AND.EX P0, PT, R16, R7, PT, P0 ;  /* 0x000000071000720c */ /* 0x000fe40003f06100 */
[----:B------:R-:W-:Y:S01]  /*13d0*/  ISETP.NE.AND.EX P1, PT, R7, RZ, PT, P1 ;  /* 0x000000ff0700720c */ /* 0x000fe20003f25310 */
[----:B------:R-:W-:Y:S01]  /*13e0*/  IMAD.MOV.U32 R7, RZ, RZ, 0x0 ;  /* 0x00000000ff077424 */ /* 0x000fe200078e00ff */
[----:B------:R-:W-:-:S02]  /*13f0*/  MOV R6, R2 ;  /* 0x0000000200067202 */ /* 0x000fc40000000f00 */
[----:B------:R-:W-:Y:S02]  /*1400*/  SEL R14, R14, R9, P0 ;  /* 0x000000090e0e7207 */ /* 0x000fe40000000000 */
[----:B------:R-:W-:Y:S02]  /*1410*/  SEL R15, R15, R4, P0 ;  /* 0x000000040f0f7207 */ /* 0x000fe40000000000 */
[----:B------:R-:W-:Y:S02]  /*1420*/  SEL R14, R14, 0xffffffff, P1 ;  /* 0xffffffff0e0e7807 */ /* 0x000fe40000800000 */
[----:B------:R-:W-:Y:S01]  /*1430*/  SEL R15, R15, 0xffffffff, P1 ;  /* 0xffffffff0f0f7807 */ /* 0x000fe20000800000 */
[----:B------:R-:W-:Y:S06]  /*1440*/  RET.REL.NODEC R6 `(_Z9HL_kernelPKhmmPh) ;  /* 0xffffffe806ec7950 */ /* 0x000fec0003c3ffff */
        .weak           $__internal_1_$__cuda_sm20_rem_u64
        .type           $__internal_1_$__cuda_sm20_rem_u64,@function
        .size           $__internal_1_$__cuda_sm20_rem_u64,(.L_x_20 - $__internal_1_$__cuda_sm20_rem_u64)
$__internal_1_$__cuda_sm20_rem_u64:
[----:B------:R-:W-:Y:S01]  /*1450*/  IMAD.MOV.U32 R26, RZ, RZ, R9 ;  /* 0x000000ffff1a7224 */ /* 0x000fe200078e0009 */
[----:B------:R-:W-:-:S05]  /*1460*/  MOV R27, R7 ;  /* 0x00000007001b7202 */ /* 0x000fca0000000f00 */
[----:B------:R-:W0:Y:S08]  /*1470*/  I2F.U64.RP R26, R26 ;  /* 0x0000001a001a7312 */ /* 0x000e300000309000 */
[----:B0-----:R-:W0:Y:S02]  /*1480*/  MUFU.RCP R20, R26 ;  /* 0x0000001a00147308 */ /* 0x001e240000001000 */
[----:B0-----:R-:W-:-:S06]  /*1490*/  VIADD R20, R20, 0x1ffffffe ;  /* 0x1ffffffe14147836 */ /* 0x001fcc0000000000 */
[----:B------:R-:W0:Y:S02]  /*14a0*/  F2I.U64.TRUNC R20, R20 ;  /* 0x0000001400147311 */ /* 0x000e24000020d800 */
[----:B0-----:R-:W-:-:S04]  /*14b0*/  IMAD.WIDE.U32 R22, R20, R9, RZ ;  /* 0x0000000914167225 */ /* 0x001fc800078e00ff */
[----:B------:R-:W-:Y:S01]  /*14c0*/  IMAD R23, R20, R7, R23 ;  /* 0x0000000714177224 */ /* 0x000fe200078e0217 */
[----:B------:R-:W-:-:S03]  /*14d0*/  IADD3 R25, P0, PT, RZ, -R22, RZ ;  /* 0x80000016ff197210 */ /* 0x000fc60007f1e0ff */
[----:B------:R-:W-:Y:S02]  /*14e0*/  IMAD R23, R21, R9, R23 ;  /* 0x0000000915177224 */ /* 0x000fe400078e0217 */
[----:B------:R-:W-:-:S04]  /*14f0*/  IMAD.HI.U32 R22, R20, R25, RZ ;  /* 0x0000001914167227 */ /* 0x000fc800078e00ff */
[----:B------:R-:W-:Y:S01]  /*1500*/  IMAD.X R29, RZ, RZ, ~R23, P0 ;  /* 0x000000ffff1d7224 */ /* 0x000fe200000e0e17 */
[----:B------:R-:W-:-:S03]  /*1510*/  MOV R23, R20 ;  /* 0x0000001400177202 */ /* 0x000fc60000000f00 */
[----:B------:R-:W-:-:S04]  /*1520*/  IMAD.WIDE.U32 R22, P0, R20, R29, R22 ;  /* 0x0000001d14167225 */ /* 0x000fc80007800016 */
[----:B------:R-:W-:-:S04]  /*1530*/  IMAD.HI.U32 R22, P1, R21, R25, R22 ;  /* 0x0000001915167227 */ /* 0x000fc80007820016 */
[CC--:B------:R-:W-:Y:S02]  /*1540*/  IMAD R23, R21.reuse, R29.reuse, RZ ;  /* 0x0000001d15177224 */ /* 0x0c0fe400078e02ff */
[----:B------:R-:W-:-:S03]  /*1550*/  IMAD.HI.U32 R25, R21, R29, RZ ;  /* 0x0000001d15197227 */ /* 0x000fc600078e00ff */
[----:B------:R-:W-:Y:S01]  /*1560*/  IADD3 R23, P2, PT, R23, R22, RZ ;  /* 0x0000001617177210 */ /* 0x000fe20007f5e0ff */
[----:B------:R-:W-:-:S04]  /*1570*/  IMAD.X R25, R25, 0x1, R21, P0 ;  /* 0x0000000119197824 */ /* 0x000fc800000e0615 */
[----:B------:R-:W-:Y:S01]  /*1580*/  IMAD.WIDE.U32 R20, R23, R9, RZ ;  /* 0x0000000917147225 */ /* 0x000fe200078e00ff */
[----:B------:R-:W-:-:S03]  /*1590*/  IADD3.X R25, PT, PT, RZ, RZ, R25, P2, P1 ;  /* 0x000000ffff197210 */ /* 0x000fc600017e2419 */
[----:B------:R-:W-:Y:S01]  /*15a0*/  IMAD R22, R23, R7, R21 ;  /* 0x0000000717167224 */ /* 0x000fe200078e0215 */
[----:B------:R-:W-:-:S03]  /*15b0*/  IADD3 R21, P0, PT, RZ, -R20, RZ ;  /* 0x80000014ff157210 */ /* 0x000fc60007f1e0ff */
[----:B------:R-:W-:Y:S02]  /*15c0*/  IMAD R20, R25, R9, R22 ;  /* 0x0000000919147224 */ /* 0x000fe400078e0216 */
[----:B------:R-:W-:-:S04]  /*15d0*/  IMAD.HI.U32 R22, R23, R21, RZ ;  /* 0x0000001517167227 */ /* 0x000fc800078e00ff */
[----:B------:R-:W-:-:S04]  /*15e0*/  IMAD.X R20, RZ, RZ, ~R20, P0 ;  /* 0x000000ffff147224 */ /* 0x000fc800000e0e14 */
[----:B------:R-:W-:-:S04]  /*15f0*/  IMAD.WIDE.U32 R22, P0, R23, R20, R22 ;  /* 0x0000001417167225 */ /* 0x000fc80007800016 */
[----:B------:R-:W-:-:S04]  /*1600*/  IMAD.HI.U32 R23, P1, R25, R21, R22 ;  /* 0x0000001519177227 */ /* 0x000fc80007820016 */
[CC--:B------:R-:W-:Y:S02]  /*1610*/  IMAD R22, R25.reuse, R20.reuse, RZ ;  /* 0x0000001419167224 */ /* 0x0c0fe400078e02ff */
[----:B------:R-:W-:-:S03]  /*1620*/  IMAD.HI.U32 R20, R25, R20, RZ ;  /* 0x0000001419147227 */ /* 0x000fc600078e00ff */
[----:B------:R-:W-:Y:S01]  /*1630*/  IADD3 R23, P2, PT, R22, R23, RZ ;  /* 0x0000001716177210 */ /* 0x000fe20007f5e0ff */
[----:B------:R-:W-:Y:S01]  /*1640*/  IMAD.MOV.U32 R21, RZ, RZ, RZ ;  /* 0x000000ffff157224 */ /* 0x000fe200078e00ff */
[----:B------:R-:W-:-:S03]  /*1650*/  IADD3.X R25, PT, PT, R20, R25, RZ, P0, !PT ;  /* 0x0000001914197210 */ /* 0x000fc600007fe4ff */
[----:B------:R-:W-:Y:S01]  /*1660*/  IMAD.HI.U32 R20, R23, R6, RZ ;  /* 0x0000000617147227 */ /* 0x000fe200078e00ff */
[----:B------:R-:W-:-:S03]  /*1670*/  IADD3.X R25, PT, PT, RZ, RZ, R25, P2, P1 ;  /* 0x000000ffff197210 */ /* 0x000fc600017e2419 */
[----:B------:R-:W-:-:S04]  /*1680*/  IMAD.WIDE.U32 R20, R23, R24, R20 ;  /* 0x0000001817147225 */ /* 0x000fc800078e0014 */
[C---:B------:R-:W-:Y:S02]  /*1690*/  IMAD R23, R25.reuse, R24, RZ ;  /* 0x0000001819177224 */ /* 0x040fe400078e02ff */
[----:B------:R-:W-:-:S04]  /*16a0*/  IMAD.HI.U32 R20, P0, R25, R6, R20 ;  /* 0x0000000619147227 */ /* 0x000fc80007800014 */
[----:B------:R-:W-:Y:S01]  /*16b0*/  IMAD.HI.U32 R22, R25, R24, RZ ;  /* 0x0000001819167227 */ /* 0x000fe200078e00ff */
[----:B------:R-:W-:-:S03]  /*16c0*/  IADD3 R26, P1, PT, R23, R20, RZ ;  /* 0x00000014171a7210 */ /* 0x000fc60007f3e0ff */
[----:B------:R-:W-:Y:S02]  /*16d0*/  IMAD.X R22, RZ, RZ, R22, P0 ;  /* 0x000000ffff167224 */ /* 0x000fe400000e0616 */
[----:B------:R-:W-:-:S03]  /*16e0*/  IMAD.WIDE.U32 R20, R26, R9, RZ ;  /* 0x000000091a147225 */ /* 0x000fc600078e00ff */
[----:B------:R-:W-:Y:S01]  /*16f0*/  IADD3.X R22, PT, PT, RZ, R22, RZ, P1, !PT ;  /* 0x00000016ff167210 */ /* 0x000fe20000ffe4ff */
[----:B------:R-:W-:Y:S01]  /*1700*/  IMAD R26, R26, R7, R21 ;  /* 0x000000071a1a7224 */ /* 0x000fe200078e0215 */
[----:B------:R-:W-:-:S03]  /*1710*/  IADD3 R6, P1, PT, -R20, R6, RZ ;  /* 0x0000000614067210 */ /* 0x000fc60007f3e1ff */
[-C--:B------:R-:W-:Y:S01]  /*1720*/  IMAD R21, R22, R9.reuse, R26 ;  /* 0x0000000916157224 */ /* 0x080fe200078e021a */
[----:B------:R-:W-:-:S03]  /*1730*/  ISETP.GE.U32.AND P0, PT, R6, R9, PT ;  /* 0x000000090600720c */ /* 0x000fc60003f06070 */
[----:B------:R-:W-:Y:S01]  /*1740*/  IMAD.X R24, R24, 0x1, ~R21, P1 ;  /* 0x0000000118187824 */ /* 0x000fe200008e0e15 */
[----:B------:R-:W-:-:S04]  /*1750*/  IADD3 R20, P1, PT, -R9, R6, RZ ;  /* 0x0000000609147210 */ /* 0x000fc80007f3e1ff */
[C---:B------:R-:W-:Y:S01]  /*1760*/  ISETP.GE.U32.AND.EX P0, PT, R24.reuse, R7, PT, P0 ;  /* 0x000000071800720c */ /* 0x040fe20003f06100 */
[----:B------:R-:W-:Y:S01]  /*1770*/  IMAD.X R22, R24, 0x1, ~R7, P1 ;  /* 0x0000000118167824 */ /* 0x000fe200008e0e07 */
[C---:B------:R-:W-:Y:S02]  /*1780*/  ISETP.NE.U32.AND P1, PT, R9.reuse, RZ, PT ;  /* 0x000000ff0900720c */ /* 0x040fe40003f25070 */
[----:B------:R-:W-:Y:S02]  /*1790*/  SEL R20, R20, R6, P0 ;  /* 0x0000000614147207 */ /* 0x000fe40000000000 */
[----:B------:R-:W-:Y:S02]  /*17a0*/  SEL R22, R22, R24, P0 ;  /* 0x0000001816167207 */ /* 0x000fe40000000000 */
[----:B------:R-:W-:Y:S02]  /*17b0*/  ISETP.GE.U32.AND P0, PT, R20, R9, PT ;  /* 0x000000091400720c */ /* 0x000fe40003f06070 */
[----:B------:R-:W-:-:S02]  /*17c0*/  IADD3 R6, P2, PT, -R9, R20, RZ ;  /* 0x0000001409067210 */ /* 0x000fc40007f5e1ff */
[----:B------:R-:W-:Y:S02]  /*17d0*/  ISETP.GE.U32.AND.EX P0, PT, R22, R7, PT, P0 ;  /* 0x000000071600720c */ /* 0x000fe40003f06100 */
[CC--:B------:R-:W-:Y:S02]  /*17e0*/  IADD3.X R9, PT, PT, ~R7.reuse, R22.reuse, RZ, P2, !PT ;  /* 0x0000001607097210 */ /* 0x0c0fe400017fe5ff */
[----:B------:R-:W-:Y:S02]  /*17f0*/  ISETP.NE.AND.EX P1, PT, R7, RZ, PT, P1 ;  /* 0x000000ff0700720c */ /* 0x000fe40003f25310 */
[----:B------:R-:W-:Y:S01]  /*1800*/  SEL R7, R9, R22, P0 ;  /* 0x0000001609077207 */ /* 0x000fe20000000000 */
[----:B------:R-:W-:Y:S01]  /*1810*/  IMAD.MOV.U32 R9, RZ, RZ, 0x0 ;  /* 0x00000000ff097424 */ /* 0x000fe200078e00ff */
[----:B------:R-:W-:Y:S02]  /*1820*/  SEL R6, R6, R20, P0 ;  /* 0x0000001406067207 */ /* 0x000fe40000000000 */
[----:B------:R-:W-:-:S02]  /*1830*/  SEL R7, R7, 0xffffffff, P1 ;  /* 0xffffffff07077807 */ /* 0x000fc40000800000 */
[----:B------:R-:W-:Y:S01]  /*1840*/  SEL R6, R6, 0xffffffff, P1 ;  /* 0xffffffff06067807 */ /* 0x000fe20000800000 */
[----:B------:R-:W-:Y:S06]  /*1850*/  RET.REL.NODEC R8 `(_Z9HL_kernelPKhmmPh) ;  /* 0xffffffe408e87950 */ /* 0x000fec0003c3ffff */
.L_x_18:
[----:B------:R-:W-:-:S00]  /*1860*/  BRA `(.L_x_18) ;  /* 0xfffffffc00fc7947 */ /* 0x000fc0000383ffff */
[----:B------:R-:W-:-:S00]  /*1870*/  NOP ;  /* 0x0000000000007918 */ /* 0x000fc00000000000 */
        /* <DEDUP_REMOVED lines=8> */
.L_x_20:


//--------------------- .nv.shared.reserved.0     --------------------------
	.section	.nv.shared.reserved.0,"aw",@nobits
	.weak		__nv_reservedSMEM_offset_0_alias
	.size		__nv_reservedSMEM_offset_0_alias, 0, 64
	.other		__nv_reservedSMEM_offset_0_alias,@"STO_CUDA_RESERVED_SHARED STV_DEFAULT"
__nv_reservedSMEM_offset_0_alias:
	.zero		0
	.zero		64


//--------------------- .nv.constant0._Z9HL_kernelPKhmmPh --------------------------
	.section	.nv.constant0._Z9HL_kernelPKhmmPh,"a",@progbits
	.sectionflags	@""
	.align	4
.nv.constant0._Z9HL_kernelPKhmmPh:
	.zero		928


//--------------------- SYMBOLS --------------------------

	.type		.nv.reservedSmem.offset0,@object
	.size		.nv.reservedSmem.offset0,0x4
